//
// Generated by NVIDIA NVVM Compiler
//
// Compiler Build ID: CL-36424714
// Cuda compilation tools, release 13.0, V13.0.88
// Based on NVVM 20.0.0
//

.version 9.0
.target sm_100
.address_size 64

	// .globl	_Z7vec_addPfS_

.visible .entry _Z7vec_addPfS_(
	.param .u64 .ptr .align 1 _Z7vec_addPfS__param_0,
	.param .u64 .ptr .align 1 _Z7vec_addPfS__param_1
)
{
	.reg .b32 	%r<2>;
	.reg .b32 	%f<4>;
	.reg .b64 	%rd<8>;

	ld.param.u64 	%rd1, [_Z7vec_addPfS__param_0];
	ld.param.u64 	%rd2, [_Z7vec_addPfS__param_1];
	cvta.to.global.u64 	%rd3, %rd2;
	cvta.to.global.u64 	%rd4, %rd1;
	mov.u32 	%r1, %tid.x;
	mul.wide.u32 	%rd5, %r1, 4;
	add.s64 	%rd6, %rd4, %rd5;
	ld.global.f32 	%f1, [%rd6];
	add.s64 	%rd7, %rd3, %rd5;
	ld.global.f32 	%f2, [%rd7];
	add.f32 	%f3, %f1, %f2;
	st.global.f32 	[%rd6], %f3;
	ret;

}


// ===== COMPILED SASS (sm_100) =====

	.target	sm_100

	.elftype	@"ET_EXEC"


//--------------------- .note.nv.tkinfo           --------------------------
	.section	.note.nv.tkinfo,"",@"SHT_NOTE"
	.sectionflags	@"SHF_NOTE_NV_TKINFO"
	.tkinfo
        /*0018*/ 	.word	0x00000002
        /*0030*/ 	.string	""
        /*0030*/ 	.string	"ptxas"
        /*0030*/ 	.string	"Cuda compilation tools, release 13.0, V13.0.88"
        /*0030*/ 	.string	"Build cuda_13.0.r13.0/compiler.36424714_0"
        /*0030*/ 	.string	"-arch sm_100 -m 64 "



//--------------------- .note.nv.cuinfo           --------------------------
	.section	.note.nv.cuinfo,"",@"SHT_NOTE"
	.sectionflags	@"SHF_NOTE_NV_CUINFO"
        /*0018*/ 	.short	0x0002
        /*001a*/ 	.short	0x0064
        /*001c*/ 	.short	0x0082
	.zero		2


//--------------------- .nv.info                  --------------------------
	.section	.nv.info,"",@"SHT_CUDA_INFO"
	.align	4


	//----- nvinfo : EIATTR_REGCOUNT
	.align		4
        /*0000*/ 	.byte	0x04, 0x2f
        /*0002*/ 	.short	(.L_1 - .L_0)
	.align		4
.L_0:
        /*0004*/ 	.word	index@(_Z7vec_addPfS_)
        /*0008*/ 	.word	0x0000000a


	//----- nvinfo : EIATTR_FRAME_SIZE
	.align		4
.L_1:
        /*000c*/ 	.byte	0x04, 0x11
        /*000e*/ 	.short	(.L_3 - .L_2)
	.align		4
.L_2:
        /*0010*/ 	.word	index@(_Z7vec_addPfS_)
        /*0014*/ 	.word	0x00000000


	//----- nvinfo : EIATTR_MIN_STACK_SIZE
	.align		4
.L_3:
        /*0018*/ 	.byte	0x04, 0x12
        /*001a*/ 	.short	(.L_5 - .L_4)
	.align		4
.L_4:
        /*001c*/ 	.word	index@(_Z7vec_addPfS_)
        /*0020*/ 	.word	0x00000000
.L_5:


//--------------------- .nv.compat                --------------------------
	.section	.nv.compat,"",@"SHT_CUDA_COMPAT_INFO"
	.align	4
        /*0000*/ 	.byte	0x02, 0x09, 0x00, 0x00, 0x02, 0x02, 0x01, 0x00, 0x02, 0x05, 0x05, 0x00, 0x03, 0x07, 0x01, 0x01
        /*0010*/ 	.byte	0x02, 0x03, 0x00, 0x00, 0x02, 0x06, 0x01, 0x00, 0x04, 0x0b, 0x08, 0x00, 0x09, 0x00, 0x00, 0x00
        /*0020*/ 	.byte	0x00, 0x00, 0x00, 0x00


//--------------------- .nv.info._Z7vec_addPfS_   --------------------------
	.section	.nv.info._Z7vec_addPfS_,"",@"SHT_CUDA_INFO"
	.sectionflags	@""
	.align	4


	//----- nvinfo : EIATTR_CUDA_API_VERSION
	.align		4
        /*0000*/ 	.byte	0x04, 0x37
        /*0002*/ 	.short	(.L_7 - .L_6)
.L_6:
        /*0004*/ 	.word	0x00000082


	//----- nvinfo : EIATTR_KPARAM_INFO
	.align		4
.L_7:
        /*0008*/ 	.byte	0x04, 0x17
        /*000a*/ 	.short	(.L_9 - .L_8)
.L_8:
        /*000c*/ 	.word	0x00000000
        /*0010*/ 	.short	0x0001
        /*0012*/ 	.short	0x0008
        /*0014*/ 	.byte	0x00, 0xf5, 0x21, 0x00


	//----- nvinfo : EIATTR_KPARAM_INFO
	.align		4
.L_9:
        /*0018*/ 	.byte	0x04, 0x17
        /*001a*/ 	.short	(.L_11 - .L_10)
.L_10:
        /*001c*/ 	.word	0x00000000
        /*0020*/ 	.short	0x0000
        /*0022*/ 	.short	0x0000
        /*0024*/ 	.byte	0x00, 0xf5, 0x21, 0x00


	//----- nvinfo : EIATTR_SPARSE_MMA_MASK
	.align		4
.L_11:
        /*0028*/ 	.byte	0x03, 0x50
        /*002a*/ 	.short	0x0000


	//----- nvinfo : EIATTR_MAXREG_COUNT
	.align		4
        /*002c*/ 	.byte	0x03, 0x1b
        /*002e*/ 	.short	0x00ff


	//----- nvinfo : EIATTR_MERCURY_ISA_VERSION
	.align		4
        /*0030*/ 	.byte	0x03, 0x5f
        /*0032*/ 	.short	0x0101


	//----- nvinfo : EIATTR_VRC_CTA_INIT_COUNT
	.align		4
        /*0034*/ 	.byte	0x02, 0x4a
	.zero		1
	.zero		1


	//----- nvinfo : EIATTR_EXIT_INSTR_OFFSETS
	.align		4
        /*0038*/ 	.byte	0x04, 0x1c
        /*003a*/ 	.short	(.L_13 - .L_12)


	//   ....[0]....
.L_12:
        /*003c*/ 	.word	0x000000b0


	//----- nvinfo : EIATTR_CBANK_PARAM_SIZE
	.align		4
.L_13:
        /*0040*/ 	.byte	0x03, 0x19
        /*0042*/ 	.short	0x0010


	//----- nvinfo : EIATTR_PARAM_CBANK
	.align		4
        /*0044*/ 	.byte	0x04, 0x0a
        /*0046*/ 	.short	(.L_15 - .L_14)
	.align		4
.L_14:
        /*0048*/ 	.word	index@(.nv.constant0._Z7vec_addPfS_)
        /*004c*/ 	.short	0x0380
        /*004e*/ 	.short	0x0010


	//----- nvinfo : EIATTR_SW_WAR
	.align		4
.L_15:
        /*0050*/ 	.byte	0x04, 0x36
        /*0052*/ 	.short	(.L_17 - .L_16)
.L_16:
        /*0054*/ 	.word	0x00000008
.L_17:


//--------------------- .nv.callgraph             --------------------------
	.section	.nv.callgraph,"",@"SHT_CUDA_CALLGRAPH"
	.align	4
	.sectionentsize	8
	.align		4
        /*0000*/ 	.word	0x00000000
	.align		4
        /*0004*/ 	.word	0xffffffff
	.align		4
        /*0008*/ 	.word	0x00000000
	.align		4
        /*000c*/ 	.word	0xfffffffe
	.align		4
        /*0010*/ 	.word	0x00000000
	.align		4
        /*0014*/ 	.word	0xfffffffd
	.align		4
        /*0018*/ 	.word	0x00000000
	.align		4
        /*001c*/ 	.word	0xfffffffc


//--------------------- .text._Z7vec_addPfS_      --------------------------
	.section	.text._Z7vec_addPfS_,"ax",@progbits
	.align	128
        .global         _Z7vec_addPfS_
        .type           _Z7vec_addPfS_,@function
        .size           _Z7vec_addPfS_,(.L_x_1 - _Z7vec_addPfS_)
        .other          _Z7vec_addPfS_,@"STO_CUDA_ENTRY STV_DEFAULT"
_Z7vec_addPfS_:
.text._Z7vec_addPfS_:
[----:B------:R-:W-:Y:S01]  /*0000*/  LDC R1, c[0x0][0x37c] ;  /* 0x0000df00ff017b82 */ /* 0x000fe20000000800 */
[----:B------:R-:W0:Y:S07]  /*0010*/  S2R R7, SR_TID.X ;  /* 0x0000000000077919 */ /* 0x000e2e0000002100 */
[----:B------:R-:W0:Y:S01]  /*0020*/  LDC.64 R4, c[0x0][0x388] ;  /* 0x0000e200ff047b82 */ /* 0x000e220000000a00 */
[----:B------:R-:W1:Y:S07]  /*0030*/  LDCU.64 UR4, c[0x0][0x358] ;  /* 0x00006b00ff0477ac */ /* 0x000e6e0008000a00 */
[----:B------:R-:W2:Y:S01]  /*0040*/  LDC.64 R2, c[0x0][0x380] ;  /* 0x0000e000ff027b82 */ /* 0x000ea20000000a00 */
[----:B0-----:R-:W-:-:S04]  /*0050*/  IMAD.WIDE.U32 R4, R7, 0x4, R4 ;  /* 0x0000000407047825 */ /* 0x001fc800078e0004 */
[----:B--2---:R-:W-:Y:S02]  /*0060*/  IMAD.WIDE.U32 R2, R7, 0x4, R2 ;  /* 0x0000000407027825 */ /* 0x004fe400078e0002 */
[----:B-1----:R-:W2:Y:S04]  /*0070*/  LDG.E R5, desc[UR4][R4.64] ;  /* 0x0000000404057981 */ /* 0x002ea8000c1e1900 */
[----:B------:R-:W2:Y:S02]  /*0080*/  LDG.E R0, desc[UR4][R2.64] ;  /* 0x0000000402007981 */ /* 0x000ea4000c1e1900 */
[----:B--2---:R-:W-:-:S05]  /*0090*/  FADD R7, R0, R5 ;  /* 0x0000000500077221 */ /* 0x004fca0000000000 */
[----:B------:R-:W-:Y:S01]  /*00a0*/  STG.E desc[UR4][R2.64], R7 ;  /* 0x0000000702007986 */ /* 0x000fe2000c101904 */
[----:B------:R-:W-:Y:S05]  /*00b0*/  EXIT ;  /* 0x000000000000794d */ /* 0x000fea0003800000 */
.L_x_0:
[----:B------:R-:W-:-:S00]  /*00c0*/  BRA `(.L_x_0) ;  /* 0xfffffffc00fc7947 */ /* 0x000fc0000383ffff */
[----:B------:R-:W-:-:S00]  /*00d0*/  NOP ;  /* 0x0000000000007918 */ /* 0x000fc00000000000 */
        /* <DEDUP_REMOVED lines=10> */
.L_x_1:


//--------------------- .nv.shared.reserved.0     --------------------------
	.section	.nv.shared.reserved.0,"aw",@nobits
	.weak		__nv_reservedSMEM_offset_0_alias
	.size		__nv_reservedSMEM_offset_0_alias, 0, 64
	.other		__nv_reservedSMEM_offset_0_alias,@"STO_CUDA_RESERVED_SHARED STV_DEFAULT"
__nv_reservedSMEM_offset_0_alias:
	.zero		0
	.zero		64


//--------------------- .nv.constant0._Z7vec_addPfS_ --------------------------
	.section	.nv.constant0._Z7vec_addPfS_,"a",@progbits
	.sectionflags	@""
	.align	4
.nv.constant0._Z7vec_addPfS_:
	.zero		912


//--------------------- SYMBOLS --------------------------

	.type		.nv.reservedSmem.offset0,@object
	.size		.nv.reservedSmem.offset0,0x4
